//
// Generated by NVIDIA NVVM Compiler
//
// Compiler Build ID: CL-36424714
// Cuda compilation tools, release 13.0, V13.0.88
// Based on NVVM 20.0.0
//

.version 9.0
.target sm_100
.address_size 64

	// .globl	_Z14subtractKernelPKcS0_Pci

.visible .entry _Z14subtractKernelPKcS0_Pci(
	.param .u64 .ptr .align 1 _Z14subtractKernelPKcS0_Pci_param_0,
	.param .u64 .ptr .align 1 _Z14subtractKernelPKcS0_Pci_param_1,
	.param .u64 .ptr .align 1 _Z14subtractKernelPKcS0_Pci_param_2,
	.param .u32 _Z14subtractKernelPKcS0_Pci_param_3
)
{
	.reg .pred 	%p<2>;
	.reg .b16 	%rs<4>;
	.reg .b32 	%r<6>;
	.reg .b64 	%rd<11>;

	ld.param.u64 	%rd1, [_Z14subtractKernelPKcS0_Pci_param_0];
	ld.param.u64 	%rd2, [_Z14subtractKernelPKcS0_Pci_param_1];
	ld.param.u64 	%rd3, [_Z14subtractKernelPKcS0_Pci_param_2];
	ld.param.u32 	%r2, [_Z14subtractKernelPKcS0_Pci_param_3];
	mov.u32 	%r3, %ctaid.x;
	mov.u32 	%r4, %ntid.x;
	mov.u32 	%r5, %tid.x;
	mad.lo.s32 	%r1, %r3, %r4, %r5;
	setp.ge.s32 	%p1, %r1, %r2;
	@%p1 bra 	$L__BB0_2;
	cvta.to.global.u64 	%rd4, %rd1;
	cvta.to.global.u64 	%rd5, %rd2;
	cvta.to.global.u64 	%rd6, %rd3;
	cvt.s64.s32 	%rd7, %r1;
	add.s64 	%rd8, %rd4, %rd7;
	ld.global.u8 	%rs1, [%rd8];
	add.s64 	%rd9, %rd5, %rd7;
	ld.global.u8 	%rs2, [%rd9];
	sub.s16 	%rs3, %rs1, %rs2;
	add.s64 	%rd10, %rd6, %rd7;
	st.global.u8 	[%rd10], %rs3;
$L__BB0_2:
	ret;

}


// ===== COMPILED SASS (sm_100) =====

	.target	sm_100

	.elftype	@"ET_EXEC"


//--------------------- .note.nv.tkinfo           --------------------------
	.section	.note.nv.tkinfo,"",@"SHT_NOTE"
	.sectionflags	@"SHF_NOTE_NV_TKINFO"
	.tkinfo
        /*0018*/ 	.word	0x00000002
        /*0030*/ 	.string	""
        /*0030*/ 	.string	"ptxas"
        /*0030*/ 	.string	"Cuda compilation tools, release 13.0, V13.0.88"
        /*0030*/ 	.string	"Build cuda_13.0.r13.0/compiler.36424714_0"
        /*0030*/ 	.string	"-arch sm_100 -m 64 "



//--------------------- .note.nv.cuinfo           --------------------------
	.section	.note.nv.cuinfo,"",@"SHT_NOTE"
	.sectionflags	@"SHF_NOTE_NV_CUINFO"
        /*0018*/ 	.short	0x0002
        /*001a*/ 	.short	0x0064
        /*001c*/ 	.short	0x0082
	.zero		2


//--------------------- .nv.info                  --------------------------
	.section	.nv.info,"",@"SHT_CUDA_INFO"
	.align	4


	//----- nvinfo : EIATTR_REGCOUNT
	.align		4
        /*0000*/ 	.byte	0x04, 0x2f
        /*0002*/ 	.short	(.L_1 - .L_0)
	.align		4
.L_0:
        /*0004*/ 	.word	index@(_Z14subtractKernelPKcS0_Pci)
        /*0008*/ 	.word	0x0000000c


	//----- nvinfo : EIATTR_FRAME_SIZE
	.align		4
.L_1:
        /*000c*/ 	.byte	0x04, 0x11
        /*000e*/ 	.short	(.L_3 - .L_2)
	.align		4
.L_2:
        /*0010*/ 	.word	index@(_Z14subtractKernelPKcS0_Pci)
        /*0014*/ 	.word	0x00000000


	//----- nvinfo : EIATTR_MIN_STACK_SIZE
	.align		4
.L_3:
        /*0018*/ 	.byte	0x04, 0x12
        /*001a*/ 	.short	(.L_5 - .L_4)
	.align		4
.L_4:
        /*001c*/ 	.word	index@(_Z14subtractKernelPKcS0_Pci)
        /*0020*/ 	.word	0x00000000
.L_5:


//--------------------- .nv.compat                --------------------------
	.section	.nv.compat,"",@"SHT_CUDA_COMPAT_INFO"
	.align	4
        /*0000*/ 	.byte	0x02, 0x09, 0x00, 0x00, 0x02, 0x02, 0x01, 0x00, 0x02, 0x05, 0x05, 0x00, 0x03, 0x07, 0x01, 0x01
        /*0010*/ 	.byte	0x02, 0x03, 0x00, 0x00, 0x02, 0x06, 0x01, 0x00, 0x04, 0x0b, 0x08, 0x00, 0x09, 0x00, 0x00, 0x00
        /*0020*/ 	.byte	0x00, 0x00, 0x00, 0x00


//--------------------- .nv.info._Z14subtractKernelPKcS0_Pci --------------------------
	.section	.nv.info._Z14subtractKernelPKcS0_Pci,"",@"SHT_CUDA_INFO"
	.sectionflags	@""
	.align	4


	//----- nvinfo : EIATTR_CUDA_API_VERSION
	.align		4
        /*0000*/ 	.byte	0x04, 0x37
        /*0002*/ 	.short	(.L_7 - .L_6)
.L_6:
        /*0004*/ 	.word	0x00000082


	//----- nvinfo : EIATTR_KPARAM_INFO
	.align		4
.L_7:
        /*0008*/ 	.byte	0x04, 0x17
        /*000a*/ 	.short	(.L_9 - .L_8)
.L_8:
        /*000c*/ 	.word	0x00000000
        /*0010*/ 	.short	0x0003
        /*0012*/ 	.short	0x0018
        /*0014*/ 	.byte	0x00, 0xf0, 0x11, 0x00


	//----- nvinfo : EIATTR_KPARAM_INFO
	.align		4
.L_9:
        /*0018*/ 	.byte	0x04, 0x17
        /*001a*/ 	.short	(.L_11 - .L_10)
.L_10:
        /*001c*/ 	.word	0x00000000
        /*0020*/ 	.short	0x0002
        /*0022*/ 	.short	0x0010
        /*0024*/ 	.byte	0x00, 0xf5, 0x21, 0x00


	//----- nvinfo : EIATTR_KPARAM_INFO
	.align		4
.L_11:
        /*0028*/ 	.byte	0x04, 0x17
        /*002a*/ 	.short	(.L_13 - .L_12)
.L_12:
        /*002c*/ 	.word	0x00000000
        /*0030*/ 	.short	0x0001
        /*0032*/ 	.short	0x0008
        /*0034*/ 	.byte	0x00, 0xf5, 0x21, 0x00


	//----- nvinfo : EIATTR_KPARAM_INFO
	.align		4
.L_13:
        /*0038*/ 	.byte	0x04, 0x17
        /*003a*/ 	.short	(.L_15 - .L_14)
.L_14:
        /*003c*/ 	.word	0x00000000
        /*0040*/ 	.short	0x0000
        /*0042*/ 	.short	0x0000
        /*0044*/ 	.byte	0x00, 0xf5, 0x21, 0x00


	//----- nvinfo : EIATTR_SPARSE_MMA_MASK
	.align		4
.L_15:
        /*0048*/ 	.byte	0x03, 0x50
        /*004a*/ 	.short	0x0000


	//----- nvinfo : EIATTR_MAXREG_COUNT
	.align		4
        /*004c*/ 	.byte	0x03, 0x1b
        /*004e*/ 	.short	0x00ff


	//----- nvinfo : EIATTR_MERCURY_ISA_VERSION
	.align		4
        /*0050*/ 	.byte	0x03, 0x5f
        /*0052*/ 	.short	0x0101


	//----- nvinfo : EIATTR_VRC_CTA_INIT_COUNT
	.align		4
        /*0054*/ 	.byte	0x02, 0x4a
	.zero		1
	.zero		1


	//----- nvinfo : EIATTR_EXIT_INSTR_OFFSETS
	.align		4
        /*0058*/ 	.byte	0x04, 0x1c
        /*005a*/ 	.short	(.L_17 - .L_16)


	//   ....[0]....
.L_16:
        /*005c*/ 	.word	0x00000070


	//   ....[1]....
        /*0060*/ 	.word	0x00000180


	//----- nvinfo : EIATTR_CBANK_PARAM_SIZE
	.align		4
.L_17:
        /*0064*/ 	.byte	0x03, 0x19
        /*0066*/ 	.short	0x001c


	//----- nvinfo : EIATTR_PARAM_CBANK
	.align		4
        /*0068*/ 	.byte	0x04, 0x0a
        /*006a*/ 	.short	(.L_19 - .L_18)
	.align		4
.L_18:
        /*006c*/ 	.word	index@(.nv.constant0._Z14subtractKernelPKcS0_Pci)
        /*0070*/ 	.short	0x0380
        /*0072*/ 	.short	0x001c


	//----- nvinfo : EIATTR_SW_WAR
	.align		4
.L_19:
        /*0074*/ 	.byte	0x04, 0x36
        /*0076*/ 	.short	(.L_21 - .L_20)
.L_20:
        /*0078*/ 	.word	0x00000008
.L_21:


//--------------------- .nv.callgraph             --------------------------
	.section	.nv.callgraph,"",@"SHT_CUDA_CALLGRAPH"
	.align	4
	.sectionentsize	8
	.align		4
        /*0000*/ 	.word	0x00000000
	.align		4
        /*0004*/ 	.word	0xffffffff
	.align		4
        /*0008*/ 	.word	0x00000000
	.align		4
        /*000c*/ 	.word	0xfffffffe
	.align		4
        /*0010*/ 	.word	0x00000000
	.align		4
        /*0014*/ 	.word	0xfffffffd
	.align		4
        /*0018*/ 	.word	0x00000000
	.align		4
        /*001c*/ 	.word	0xfffffffc


//--------------------- .text._Z14subtractKernelPKcS0_Pci --------------------------
	.section	.text._Z14subtractKernelPKcS0_Pci,"ax",@progbits
	.align	128
        .global         _Z14subtractKernelPKcS0_Pci
        .type           _Z14subtractKernelPKcS0_Pci,@function
        .size           _Z14subtractKernelPKcS0_Pci,(.L_x_1 - _Z14subtractKernelPKcS0_Pci)
        .other          _Z14subtractKernelPKcS0_Pci,@"STO_CUDA_ENTRY STV_DEFAULT"
_Z14subtractKernelPKcS0_Pci:
.text._Z14subtractKernelPKcS0_Pci:
[----:B------:R-:W-:Y:S01]  /*0000*/  LDC R1, c[0x0][0x37c] ;  /* 0x0000df00ff017b82 */ /* 0x000fe20000000800 */
[----:B------:R-:W0:Y:S07]  /*0010*/  S2R R3, SR_TID.X ;  /* 0x0000000000037919 */ /* 0x000e2e0000002100 */
[----:B------:R-:W0:Y:S01]  /*0020*/  S2UR UR4, SR_CTAID.X ;  /* 0x00000000000479c3 */ /* 0x000e220000002500 */
[----:B------:R-:W1:Y:S07]  /*0030*/  LDCU UR5, c[0x0][0x398] ;  /* 0x00007300ff0577ac */ /* 0x000e6e0008000800 */
[----:B------:R-:W0:Y:S02]  /*0040*/  LDC R6, c[0x0][0x360] ;  /* 0x0000d800ff067b82 */ /* 0x000e240000000800 */
[----:B0-----:R-:W-:-:S05]  /*0050*/  IMAD R6, R6, UR4, R3 ;  /* 0x0000000406067c24 */ /* 0x001fca000f8e0203 */
[----:B-1----:R-:W-:-:S13]  /*0060*/  ISETP.GE.AND P0, PT, R6, UR5, PT ;  /* 0x0000000506007c0c */ /* 0x002fda000bf06270 */
[----:B------:R-:W-:Y:S05]  /*0070*/  @P0 EXIT ;  /* 0x000000000000094d */ /* 0x000fea0003800000 */
[----:B------:R-:W0:Y:S01]  /*0080*/  LDCU.128 UR8, c[0x0][0x380] ;  /* 0x00007000ff0877ac */ /* 0x000e220008000c00 */
[----:B------:R-:W-:Y:S01]  /*0090*/  SHF.R.S32.HI R0, RZ, 0x1f, R6 ;  /* 0x0000001fff007819 */ /* 0x000fe20000011406 */
[----:B------:R-:W1:Y:S01]  /*00a0*/  LDCU.64 UR4, c[0x0][0x358] ;  /* 0x00006b00ff0477ac */ /* 0x000e620008000a00 */
[----:B------:R-:W2:Y:S01]  /*00b0*/  LDCU.64 UR6, c[0x0][0x390] ;  /* 0x00007200ff0677ac */ /* 0x000ea20008000a00 */
[----:B0-----:R-:W-:-:S04]  /*00c0*/  IADD3 R4, P0, PT, R6, UR10, RZ ;  /* 0x0000000a06047c10 */ /* 0x001fc8000ff1e0ff */
[----:B------:R-:W-:Y:S02]  /*00d0*/  IADD3.X R5, PT, PT, R0, UR11, RZ, P0, !PT ;  /* 0x0000000b00057c10 */ /* 0x000fe400087fe4ff */
[----:B------:R-:W-:-:S03]  /*00e0*/  IADD3 R2, P0, PT, R6, UR8, RZ ;  /* 0x0000000806027c10 */ /* 0x000fc6000ff1e0ff */
[----:B-1----:R-:W3:Y:S01]  /*00f0*/  LDG.E.U8 R4, desc[UR4][R4.64] ;  /* 0x0000000404047981 */ /* 0x002ee2000c1e1100 */
[----:B------:R-:W-:-:S05]  /*0100*/  IADD3.X R3, PT, PT, R0, UR9, RZ, P0, !PT ;  /* 0x0000000900037c10 */ /* 0x000fca00087fe4ff */
[----:B------:R-:W4:Y:S01]  /*0110*/  LDG.E.U8 R2, desc[UR4][R2.64] ;  /* 0x0000000402027981 */ /* 0x000f22000c1e1100 */
[----:B--2---:R-:W-:-:S04]  /*0120*/  IADD3 R6, P0, PT, R6, UR6, RZ ;  /* 0x0000000606067c10 */ /* 0x004fc8000ff1e0ff */
[----:B------:R-:W-:Y:S01]  /*0130*/  IADD3.X R7, PT, PT, R0, UR7, RZ, P0, !PT ;  /* 0x0000000700077c10 */ /* 0x000fe200087fe4ff */
[----:B---3--:R-:W-:-:S05]  /*0140*/  IMAD.MOV R9, RZ, RZ, -R4 ;  /* 0x000000ffff097224 */ /* 0x008fca00078e0a04 */
[----:B------:R-:W-:-:S05]  /*0150*/  PRMT R9, R9, 0x7710, RZ ;  /* 0x0000771009097816 */ /* 0x000fca00000000ff */
[----:B----4-:R-:W-:-:S05]  /*0160*/  IMAD.IADD R9, R2, 0x1, R9 ;  /* 0x0000000102097824 */ /* 0x010fca00078e0209 */
[----:B------:R-:W-:Y:S01]  /*0170*/  STG.E.U8 desc[UR4][R6.64], R9 ;  /* 0x0000000906007986 */ /* 0x000fe2000c101104 */
[----:B------:R-:W-:Y:S05]  /*0180*/  EXIT ;  /* 0x000000000000794d */ /* 0x000fea0003800000 */
.L_x_0:
[----:B------:R-:W-:-:S00]  /*0190*/  BRA `(.L_x_0) ;  /* 0xfffffffc00fc7947 */ /* 0x000fc0000383ffff */
[----:B------:R-:W-:-:S00]  /*01a0*/  NOP ;  /* 0x0000000000007918 */ /* 0x000fc00000000000 */
        /* <DEDUP_REMOVED lines=13> */
.L_x_1:


//--------------------- .nv.shared.reserved.0     --------------------------
	.section	.nv.shared.reserved.0,"aw",@nobits
	.weak		__nv_reservedSMEM_offset_0_alias
	.size		__nv_reservedSMEM_offset_0_alias, 0, 64
	.other		__nv_reservedSMEM_offset_0_alias,@"STO_CUDA_RESERVED_SHARED STV_DEFAULT"
__nv_reservedSMEM_offset_0_alias:
	.zero		0
	.zero		64


//--------------------- .nv.constant0._Z14subtractKernelPKcS0_Pci --------------------------
	.section	.nv.constant0._Z14subtractKernelPKcS0_Pci,"a",@progbits
	.sectionflags	@""
	.align	4
.nv.constant0._Z14subtractKernelPKcS0_Pci:
	.zero		924


//--------------------- SYMBOLS --------------------------

	.type		.nv.reservedSmem.offset0,@object
	.size		.nv.reservedSmem.offset0,0x4
